//
// Generated by NVIDIA NVVM Compiler
//
// Compiler Build ID: CL-36424714
// Cuda compilation tools, release 13.0, V13.0.88
// Based on NVVM 20.0.0
//

.version 9.0
.target sm_100
.address_size 64

	// .globl	_Z9vectorAddPKfS0_Pfi

.visible .entry _Z9vectorAddPKfS0_Pfi(
	.param .u64 .ptr .align 1 _Z9vectorAddPKfS0_Pfi_param_0,
	.param .u64 .ptr .align 1 _Z9vectorAddPKfS0_Pfi_param_1,
	.param .u64 .ptr .align 1 _Z9vectorAddPKfS0_Pfi_param_2,
	.param .u32 _Z9vectorAddPKfS0_Pfi_param_3
)
{
	.reg .pred 	%p<2>;
	.reg .b32 	%r<6>;
	.reg .b32 	%f<4>;
	.reg .b64 	%rd<11>;

	ld.param.u64 	%rd1, [_Z9vectorAddPKfS0_Pfi_param_0];
	ld.param.u64 	%rd2, [_Z9vectorAddPKfS0_Pfi_param_1];
	ld.param.u64 	%rd3, [_Z9vectorAddPKfS0_Pfi_param_2];
	ld.param.u32 	%r2, [_Z9vectorAddPKfS0_Pfi_param_3];
	mov.u32 	%r3, %ctaid.x;
	mov.u32 	%r4, %ntid.x;
	mov.u32 	%r5, %tid.x;
	mad.lo.s32 	%r1, %r3, %r4, %r5;
	setp.ge.s32 	%p1, %r1, %r2;
	@%p1 bra 	$L__BB0_2;
	cvta.to.global.u64 	%rd4, %rd1;
	cvta.to.global.u64 	%rd5, %rd2;
	cvta.to.global.u64 	%rd6, %rd3;
	mul.wide.s32 	%rd7, %r1, 4;
	add.s64 	%rd8, %rd4, %rd7;
	ld.global.f32 	%f1, [%rd8];
	add.s64 	%rd9, %rd5, %rd7;
	ld.global.f32 	%f2, [%rd9];
	add.f32 	%f3, %f1, %f2;
	add.s64 	%rd10, %rd6, %rd7;
	st.global.f32 	[%rd10], %f3;
$L__BB0_2:
	ret;

}
	// .globl	_Z9matrixMulPKfS0_Pfiii
.visible .entry _Z9matrixMulPKfS0_Pfiii(
	.param .u64 .ptr .align 1 _Z9matrixMulPKfS0_Pfiii_param_0,
	.param .u64 .ptr .align 1 _Z9matrixMulPKfS0_Pfiii_param_1,
	.param .u64 .ptr .align 1 _Z9matrixMulPKfS0_Pfiii_param_2,
	.param .u32 _Z9matrixMulPKfS0_Pfiii_param_3,
	.param .u32 _Z9matrixMulPKfS0_Pfiii_param_4,
	.param .u32 _Z9matrixMulPKfS0_Pfiii_param_5
)
{
	.reg .pred 	%p<13>;
	.reg .b32 	%r<41>;
	.reg .b32 	%f<68>;
	.reg .b64 	%rd<53>;

	ld.param.u64 	%rd7, [_Z9matrixMulPKfS0_Pfiii_param_0];
	ld.param.u64 	%rd8, [_Z9matrixMulPKfS0_Pfiii_param_1];
	ld.param.u64 	%rd6, [_Z9matrixMulPKfS0_Pfiii_param_2];
	ld.param.u32 	%r20, [_Z9matrixMulPKfS0_Pfiii_param_3];
	ld.param.u32 	%r18, [_Z9matrixMulPKfS0_Pfiii_param_4];
	ld.param.u32 	%r19, [_Z9matrixMulPKfS0_Pfiii_param_5];
	cvta.to.global.u64 	%rd1, %rd8;
	cvta.to.global.u64 	%rd2, %rd7;
	mov.u32 	%r21, %ctaid.y;
	mov.u32 	%r22, %ntid.y;
	mov.u32 	%r23, %tid.y;
	mad.lo.s32 	%r1, %r21, %r22, %r23;
	mov.u32 	%r24, %ctaid.x;
	mov.u32 	%r25, %ntid.x;
	mov.u32 	%r26, %tid.x;
	mad.lo.s32 	%r2, %r24, %r25, %r26;
	setp.ge.s32 	%p1, %r1, %r20;
	setp.ge.s32 	%p2, %r2, %r19;
	or.pred  	%p3, %p1, %p2;
	@%p3 bra 	$L__BB1_14;
	setp.lt.s32 	%p4, %r18, 1;
	mov.f32 	%f67, 0f00000000;
	@%p4 bra 	$L__BB1_13;
	mul.lo.s32 	%r3, %r18, %r1;
	and.b32  	%r4, %r18, 7;
	setp.lt.u32 	%p5, %r18, 8;
	mov.f32 	%f67, 0f00000000;
	mov.b32 	%r39, 0;
	@%p5 bra 	$L__BB1_5;
	and.b32  	%r39, %r18, 2147483640;
	neg.s32 	%r37, %r39;
	shl.b32 	%r7, %r19, 3;
	mul.wide.u32 	%rd9, %r3, 4;
	add.s64 	%rd10, %rd9, %rd2;
	add.s64 	%rd52, %rd10, 16;
	mov.f32 	%f67, 0f00000000;
	mul.wide.s32 	%rd13, %r19, 4;
	mov.u32 	%r36, %r2;
$L__BB1_4:
	.pragma "nounroll";
	ld.global.f32 	%f17, [%rd52+-16];
	mul.wide.s32 	%rd11, %r36, 4;
	add.s64 	%rd12, %rd1, %rd11;
	ld.global.f32 	%f18, [%rd12];
	fma.rn.f32 	%f19, %f17, %f18, %f67;
	ld.global.f32 	%f20, [%rd52+-12];
	add.s64 	%rd14, %rd12, %rd13;
	ld.global.f32 	%f21, [%rd14];
	fma.rn.f32 	%f22, %f20, %f21, %f19;
	ld.global.f32 	%f23, [%rd52+-8];
	add.s64 	%rd15, %rd14, %rd13;
	ld.global.f32 	%f24, [%rd15];
	fma.rn.f32 	%f25, %f23, %f24, %f22;
	ld.global.f32 	%f26, [%rd52+-4];
	add.s64 	%rd16, %rd15, %rd13;
	ld.global.f32 	%f27, [%rd16];
	fma.rn.f32 	%f28, %f26, %f27, %f25;
	ld.global.f32 	%f29, [%rd52];
	add.s64 	%rd17, %rd16, %rd13;
	ld.global.f32 	%f30, [%rd17];
	fma.rn.f32 	%f31, %f29, %f30, %f28;
	ld.global.f32 	%f32, [%rd52+4];
	add.s64 	%rd18, %rd17, %rd13;
	ld.global.f32 	%f33, [%rd18];
	fma.rn.f32 	%f34, %f32, %f33, %f31;
	ld.global.f32 	%f35, [%rd52+8];
	add.s64 	%rd19, %rd18, %rd13;
	ld.global.f32 	%f36, [%rd19];
	fma.rn.f32 	%f37, %f35, %f36, %f34;
	ld.global.f32 	%f38, [%rd52+12];
	add.s64 	%rd20, %rd19, %rd13;
	ld.global.f32 	%f39, [%rd20];
	fma.rn.f32 	%f67, %f38, %f39, %f37;
	add.s32 	%r37, %r37, 8;
	add.s32 	%r36, %r36, %r7;
	add.s64 	%rd52, %rd52, 32;
	setp.ne.s32 	%p6, %r37, 0;
	@%p6 bra 	$L__BB1_4;
$L__BB1_5:
	setp.eq.s32 	%p7, %r4, 0;
	@%p7 bra 	$L__BB1_13;
	and.b32  	%r13, %r18, 3;
	setp.lt.u32 	%p8, %r4, 4;
	@%p8 bra 	$L__BB1_8;
	add.s32 	%r28, %r39, %r3;
	mul.wide.u32 	%rd21, %r28, 4;
	add.s64 	%rd22, %rd2, %rd21;
	ld.global.f32 	%f41, [%rd22];
	mad.lo.s32 	%r29, %r39, %r19, %r2;
	mul.wide.s32 	%rd23, %r29, 4;
	add.s64 	%rd24, %rd1, %rd23;
	ld.global.f32 	%f42, [%rd24];
	fma.rn.f32 	%f43, %f41, %f42, %f67;
	cvt.u64.u32 	%rd25, %r3;
	cvt.u64.u32 	%rd26, %r39;
	add.s64 	%rd27, %rd26, %rd25;
	shl.b64 	%rd28, %rd27, 2;
	add.s64 	%rd29, %rd2, %rd28;
	ld.global.f32 	%f44, [%rd29+4];
	mul.wide.s32 	%rd30, %r19, 4;
	add.s64 	%rd31, %rd24, %rd30;
	ld.global.f32 	%f45, [%rd31];
	fma.rn.f32 	%f46, %f44, %f45, %f43;
	ld.global.f32 	%f47, [%rd29+8];
	add.s64 	%rd32, %rd31, %rd30;
	ld.global.f32 	%f48, [%rd32];
	fma.rn.f32 	%f49, %f47, %f48, %f46;
	ld.global.f32 	%f50, [%rd29+12];
	add.s64 	%rd33, %rd32, %rd30;
	ld.global.f32 	%f51, [%rd33];
	fma.rn.f32 	%f67, %f50, %f51, %f49;
	add.s32 	%r39, %r39, 4;
$L__BB1_8:
	setp.eq.s32 	%p9, %r13, 0;
	@%p9 bra 	$L__BB1_13;
	setp.eq.s32 	%p10, %r13, 1;
	@%p10 bra 	$L__BB1_11;
	add.s32 	%r30, %r39, %r3;
	mul.wide.u32 	%rd34, %r30, 4;
	add.s64 	%rd35, %rd2, %rd34;
	ld.global.f32 	%f53, [%rd35];
	mad.lo.s32 	%r31, %r39, %r19, %r2;
	mul.wide.s32 	%rd36, %r31, 4;
	add.s64 	%rd37, %rd1, %rd36;
	ld.global.f32 	%f54, [%rd37];
	fma.rn.f32 	%f55, %f53, %f54, %f67;
	cvt.u64.u32 	%rd38, %r3;
	cvt.u64.u32 	%rd39, %r39;
	add.s64 	%rd40, %rd39, %rd38;
	shl.b64 	%rd41, %rd40, 2;
	add.s64 	%rd42, %rd2, %rd41;
	ld.global.f32 	%f56, [%rd42+4];
	mul.wide.s32 	%rd43, %r19, 4;
	add.s64 	%rd44, %rd37, %rd43;
	ld.global.f32 	%f57, [%rd44];
	fma.rn.f32 	%f67, %f56, %f57, %f55;
	add.s32 	%r39, %r39, 2;
$L__BB1_11:
	and.b32  	%r32, %r18, 1;
	setp.eq.b32 	%p11, %r32, 1;
	not.pred 	%p12, %p11;
	@%p12 bra 	$L__BB1_13;
	add.s32 	%r33, %r39, %r3;
	mul.wide.u32 	%rd45, %r33, 4;
	add.s64 	%rd46, %rd2, %rd45;
	ld.global.f32 	%f58, [%rd46];
	mad.lo.s32 	%r34, %r39, %r19, %r2;
	mul.wide.s32 	%rd47, %r34, 4;
	add.s64 	%rd48, %rd1, %rd47;
	ld.global.f32 	%f59, [%rd48];
	fma.rn.f32 	%f67, %f58, %f59, %f67;
$L__BB1_13:
	mad.lo.s32 	%r35, %r19, %r1, %r2;
	cvta.to.global.u64 	%rd49, %rd6;
	mul.wide.s32 	%rd50, %r35, 4;
	add.s64 	%rd51, %rd49, %rd50;
	st.global.f32 	[%rd51], %f67;
$L__BB1_14:
	ret;

}


// ===== COMPILED SASS (sm_100) =====

	.target	sm_100

	.elftype	@"ET_EXEC"


//--------------------- .note.nv.tkinfo           --------------------------
	.section	.note.nv.tkinfo,"",@"SHT_NOTE"
	.sectionflags	@"SHF_NOTE_NV_TKINFO"
	.tkinfo
        /*0018*/ 	.word	0x00000002
        /*0030*/ 	.string	""
        /*0030*/ 	.string	"ptxas"
        /*0030*/ 	.string	"Cuda compilation tools, release 13.0, V13.0.88"
        /*0030*/ 	.string	"Build cuda_13.0.r13.0/compiler.36424714_0"
        /*0030*/ 	.string	"-arch sm_100 -m 64 "



//--------------------- .note.nv.cuinfo           --------------------------
	.section	.note.nv.cuinfo,"",@"SHT_NOTE"
	.sectionflags	@"SHF_NOTE_NV_CUINFO"
        /*0018*/ 	.short	0x0002
        /*001a*/ 	.short	0x0064
        /*001c*/ 	.short	0x0082
	.zero		2


//--------------------- .nv.info                  --------------------------
	.section	.nv.info,"",@"SHT_CUDA_INFO"
	.align	4


	//----- nvinfo : EIATTR_REGCOUNT
	.align		4
        /*0000*/ 	.byte	0x04, 0x2f
        /*0002*/ 	.short	(.L_1 - .L_0)
	.align		4
.L_0:
        /*0004*/ 	.word	index@(_Z9vectorAddPKfS0_Pfi)
        /*0008*/ 	.word	0x0000000c


	//----- nvinfo : EIATTR_FRAME_SIZE
	.align		4
.L_1:
        /*000c*/ 	.byte	0x04, 0x11
        /*000e*/ 	.short	(.L_3 - .L_2)
	.align		4
.L_2:
        /*0010*/ 	.word	index@(_Z9vectorAddPKfS0_Pfi)
        /*0014*/ 	.word	0x00000000


	//----- nvinfo : EIATTR_REGCOUNT
	.align		4
.L_3:
        /*0018*/ 	.byte	0x04, 0x2f
        /*001a*/ 	.short	(.L_5 - .L_4)
	.align		4
.L_4:
        /*001c*/ 	.word	index@(_Z9matrixMulPKfS0_Pfiii)
        /*0020*/ 	.word	0x00000020


	//----- nvinfo : EIATTR_FRAME_SIZE
	.align		4
.L_5:
        /*0024*/ 	.byte	0x04, 0x11
        /*0026*/ 	.short	(.L_7 - .L_6)
	.align		4
.L_6:
        /*0028*/ 	.word	index@(_Z9matrixMulPKfS0_Pfiii)
        /*002c*/ 	.word	0x00000000


	//----- nvinfo : EIATTR_MIN_STACK_SIZE
	.align		4
.L_7:
        /*0030*/ 	.byte	0x04, 0x12
        /*0032*/ 	.short	(.L_9 - .L_8)
	.align		4
.L_8:
        /*0034*/ 	.word	index@(_Z9matrixMulPKfS0_Pfiii)
        /*0038*/ 	.word	0x00000000


	//----- nvinfo : EIATTR_MIN_STACK_SIZE
	.align		4
.L_9:
        /*003c*/ 	.byte	0x04, 0x12
        /*003e*/ 	.short	(.L_11 - .L_10)
	.align		4
.L_10:
        /*0040*/ 	.word	index@(_Z9vectorAddPKfS0_Pfi)
        /*0044*/ 	.word	0x00000000
.L_11:


//--------------------- .nv.compat                --------------------------
	.section	.nv.compat,"",@"SHT_CUDA_COMPAT_INFO"
	.align	4
        /*0000*/ 	.byte	0x02, 0x09, 0x00, 0x00, 0x02, 0x02, 0x01, 0x00, 0x02, 0x05, 0x05, 0x00, 0x03, 0x07, 0x01, 0x01
        /*0010*/ 	.byte	0x02, 0x03, 0x00, 0x00, 0x02, 0x06, 0x01, 0x00, 0x04, 0x0b, 0x08, 0x00, 0x09, 0x00, 0x00, 0x00
        /*0020*/ 	.byte	0x00, 0x00, 0x00, 0x00


//--------------------- .nv.info._Z9matrixMulPKfS0_Pfiii --------------------------
	.section	.nv.info._Z9matrixMulPKfS0_Pfiii,"",@"SHT_CUDA_INFO"
	.sectionflags	@""
	.align	4


	//----- nvinfo : EIATTR_CUDA_API_VERSION
	.align		4
        /*0000*/ 	.byte	0x04, 0x37
        /*0002*/ 	.short	(.L_13 - .L_12)
.L_12:
        /*0004*/ 	.word	0x00000082


	//----- nvinfo : EIATTR_KPARAM_INFO
	.align		4
.L_13:
        /*0008*/ 	.byte	0x04, 0x17
        /*000a*/ 	.short	(.L_15 - .L_14)
.L_14:
        /*000c*/ 	.word	0x00000000
        /*0010*/ 	.short	0x0005
        /*0012*/ 	.short	0x0020
        /*0014*/ 	.byte	0x00, 0xf0, 0x11, 0x00


	//----- nvinfo : EIATTR_KPARAM_INFO
	.align		4
.L_15:
        /*0018*/ 	.byte	0x04, 0x17
        /*001a*/ 	.short	(.L_17 - .L_16)
.L_16:
        /*001c*/ 	.word	0x00000000
        /*0020*/ 	.short	0x0004
        /*0022*/ 	.short	0x001c
        /*0024*/ 	.byte	0x00, 0xf0, 0x11, 0x00


	//----- nvinfo : EIATTR_KPARAM_INFO
	.align		4
.L_17:
        /*0028*/ 	.byte	0x04, 0x17
        /*002a*/ 	.short	(.L_19 - .L_18)
.L_18:
        /*002c*/ 	.word	0x00000000
        /*0030*/ 	.short	0x0003
        /*0032*/ 	.short	0x0018
        /*0034*/ 	.byte	0x00, 0xf0, 0x11, 0x00


	//----- nvinfo : EIATTR_KPARAM_INFO
	.align		4
.L_19:
        /*0038*/ 	.byte	0x04, 0x17
        /*003a*/ 	.short	(.L_21 - .L_20)
.L_20:
        /*003c*/ 	.word	0x00000000
        /*0040*/ 	.short	0x0002
        /*0042*/ 	.short	0x0010
        /*0044*/ 	.byte	0x00, 0xf5, 0x21, 0x00


	//----- nvinfo : EIATTR_KPARAM_INFO
	.align		4
.L_21:
        /*0048*/ 	.byte	0x04, 0x17
        /*004a*/ 	.short	(.L_23 - .L_22)
.L_22:
        /*004c*/ 	.word	0x00000000
        /*0050*/ 	.short	0x0001
        /*0052*/ 	.short	0x0008
        /*0054*/ 	.byte	0x00, 0xf5, 0x21, 0x00


	//----- nvinfo : EIATTR_KPARAM_INFO
	.align		4
.L_23:
        /*0058*/ 	.byte	0x04, 0x17
        /*005a*/ 	.short	(.L_25 - .L_24)
.L_24:
        /*005c*/ 	.word	0x00000000
        /*0060*/ 	.short	0x0000
        /*0062*/ 	.short	0x0000
        /*0064*/ 	.byte	0x00, 0xf5, 0x21, 0x00


	//----- nvinfo : EIATTR_SPARSE_MMA_MASK
	.align		4
.L_25:
        /*0068*/ 	.byte	0x03, 0x50
        /*006a*/ 	.short	0x0000


	//----- nvinfo : EIATTR_MAXREG_COUNT
	.align		4
        /*006c*/ 	.byte	0x03, 0x1b
        /*006e*/ 	.short	0x00ff


	//----- nvinfo : EIATTR_MERCURY_ISA_VERSION
	.align		4
        /*0070*/ 	.byte	0x03, 0x5f
        /*0072*/ 	.short	0x0101


	//----- nvinfo : EIATTR_VRC_CTA_INIT_COUNT
	.align		4
        /*0074*/ 	.byte	0x02, 0x4a
	.zero		1
	.zero		1


	//----- nvinfo : EIATTR_EXIT_INSTR_OFFSETS
	.align		4
        /*0078*/ 	.byte	0x04, 0x1c
        /*007a*/ 	.short	(.L_27 - .L_26)


	//   ....[0]....
.L_26:
        /*007c*/ 	.word	0x000000d0


	//   ....[1]....
        /*0080*/ 	.word	0x000008f0


	//----- nvinfo : EIATTR_CBANK_PARAM_SIZE
	.align		4
.L_27:
        /*0084*/ 	.byte	0x03, 0x19
        /*0086*/ 	.short	0x0024


	//----- nvinfo : EIATTR_PARAM_CBANK
	.align		4
        /*0088*/ 	.byte	0x04, 0x0a
        /*008a*/ 	.short	(.L_29 - .L_28)
	.align		4
.L_28:
        /*008c*/ 	.word	index@(.nv.constant0._Z9matrixMulPKfS0_Pfiii)
        /*0090*/ 	.short	0x0380
        /*0092*/ 	.short	0x0024


	//----- nvinfo : EIATTR_SW_WAR
	.align		4
.L_29:
        /*0094*/ 	.byte	0x04, 0x36
        /*0096*/ 	.short	(.L_31 - .L_30)
.L_30:
        /*0098*/ 	.word	0x00000008
.L_31:


//--------------------- .nv.info._Z9vectorAddPKfS0_Pfi --------------------------
	.section	.nv.info._Z9vectorAddPKfS0_Pfi,"",@"SHT_CUDA_INFO"
	.sectionflags	@""
	.align	4


	//----- nvinfo : EIATTR_CUDA_API_VERSION
	.align		4
        /*0000*/ 	.byte	0x04, 0x37
        /*0002*/ 	.short	(.L_33 - .L_32)
.L_32:
        /*0004*/ 	.word	0x00000082


	//----- nvinfo : EIATTR_KPARAM_INFO
	.align		4
.L_33:
        /*0008*/ 	.byte	0x04, 0x17
        /*000a*/ 	.short	(.L_35 - .L_34)
.L_34:
        /*000c*/ 	.word	0x00000000
        /*0010*/ 	.short	0x0003
        /*0012*/ 	.short	0x0018
        /*0014*/ 	.byte	0x00, 0xf0, 0x11, 0x00


	//----- nvinfo : EIATTR_KPARAM_INFO
	.align		4
.L_35:
        /*0018*/ 	.byte	0x04, 0x17
        /*001a*/ 	.short	(.L_37 - .L_36)
.L_36:
        /*001c*/ 	.word	0x00000000
        /*0020*/ 	.short	0x0002
        /*0022*/ 	.short	0x0010
        /*0024*/ 	.byte	0x00, 0xf5, 0x21, 0x00


	//----- nvinfo : EIATTR_KPARAM_INFO
	.align		4
.L_37:
        /*0028*/ 	.byte	0x04, 0x17
        /*002a*/ 	.short	(.L_39 - .L_38)
.L_38:
        /*002c*/ 	.word	0x00000000
        /*0030*/ 	.short	0x0001
        /*0032*/ 	.short	0x0008
        /*0034*/ 	.byte	0x00, 0xf5, 0x21, 0x00


	//----- nvinfo : EIATTR_KPARAM_INFO
	.align		4
.L_39:
        /*0038*/ 	.byte	0x04, 0x17
        /*003a*/ 	.short	(.L_41 - .L_40)
.L_40:
        /*003c*/ 	.word	0x00000000
        /*0040*/ 	.short	0x0000
        /*0042*/ 	.short	0x0000
        /*0044*/ 	.byte	0x00, 0xf5, 0x21, 0x00


	//----- nvinfo : EIATTR_SPARSE_MMA_MASK
	.align		4
.L_41:
        /*0048*/ 	.byte	0x03, 0x50
        /*004a*/ 	.short	0x0000


	//----- nvinfo : EIATTR_MAXREG_COUNT
	.align		4
        /*004c*/ 	.byte	0x03, 0x1b
        /*004e*/ 	.short	0x00ff


	//----- nvinfo : EIATTR_MERCURY_ISA_VERSION
	.align		4
        /*0050*/ 	.byte	0x03, 0x5f
        /*0052*/ 	.short	0x0101


	//----- nvinfo : EIATTR_VRC_CTA_INIT_COUNT
	.align		4
        /*0054*/ 	.byte	0x02, 0x4a
	.zero		1
	.zero		1


	//----- nvinfo : EIATTR_EXIT_INSTR_OFFSETS
	.align		4
        /*0058*/ 	.byte	0x04, 0x1c
        /*005a*/ 	.short	(.L_43 - .L_42)


	//   ....[0]....
.L_42:
        /*005c*/ 	.word	0x00000070


	//   ....[1]....
        /*0060*/ 	.word	0x00000130


	//----- nvinfo : EIATTR_CBANK_PARAM_SIZE
	.align		4
.L_43:
        /*0064*/ 	.byte	0x03, 0x19
        /*0066*/ 	.short	0x001c


	//----- nvinfo : EIATTR_PARAM_CBANK
	.align		4
        /*0068*/ 	.byte	0x04, 0x0a
        /*006a*/ 	.short	(.L_45 - .L_44)
	.align		4
.L_44:
        /*006c*/ 	.word	index@(.nv.constant0._Z9vectorAddPKfS0_Pfi)
        /*0070*/ 	.short	0x0380
        /*0072*/ 	.short	0x001c


	//----- nvinfo : EIATTR_SW_WAR
	.align		4
.L_45:
        /*0074*/ 	.byte	0x04, 0x36
        /*0076*/ 	.short	(.L_47 - .L_46)
.L_46:
        /*0078*/ 	.word	0x00000008
.L_47:


//--------------------- .nv.callgraph             --------------------------
	.section	.nv.callgraph,"",@"SHT_CUDA_CALLGRAPH"
	.align	4
	.sectionentsize	8
	.align		4
        /*0000*/ 	.word	0x00000000
	.align		4
        /*0004*/ 	.word	0xffffffff
	.align		4
        /*0008*/ 	.word	0x00000000
	.align		4
        /*000c*/ 	.word	0xfffffffe
	.align		4
        /*0010*/ 	.word	0x00000000
	.align		4
        /*0014*/ 	.word	0xfffffffd
	.align		4
        /*0018*/ 	.word	0x00000000
	.align		4
        /*001c*/ 	.word	0xfffffffc


//--------------------- .text._Z9matrixMulPKfS0_Pfiii --------------------------
	.section	.text._Z9matrixMulPKfS0_Pfiii,"ax",@progbits
	.align	128
        .global         _Z9matrixMulPKfS0_Pfiii
        .type           _Z9matrixMulPKfS0_Pfiii,@function
        .size           _Z9matrixMulPKfS0_Pfiii,(.L_x_6 - _Z9matrixMulPKfS0_Pfiii)
        .other          _Z9matrixMulPKfS0_Pfiii,@"STO_CUDA_ENTRY STV_DEFAULT"
_Z9matrixMulPKfS0_Pfiii:
.text._Z9matrixMulPKfS0_Pfiii:
[----:B------:R-:W-:Y:S01]  /*0000*/  LDC R1, c[0x0][0x37c] ;  /* 0x0000df00ff017b82 */ /* 0x000fe20000000800 */
[----:B------:R-:W0:Y:S07]  /*0010*/  S2R R5, SR_TID.X ;  /* 0x0000000000057919 */ /* 0x000e2e0000002100 */
[----:B------:R-:W1:Y:S01]  /*0020*/  LDC R16, c[0x0][0x364] ;  /* 0x0000d900ff107b82 */ /* 0x000e620000000800 */
[----:B------:R-:W2:Y:S01]  /*0030*/  LDCU UR6, c[0x0][0x398] ;  /* 0x00007300ff0677ac */ /* 0x000ea20008000800 */
[----:B------:R-:W1:Y:S06]  /*0040*/  S2R R3, SR_TID.Y ;  /* 0x0000000000037919 */ /* 0x000e6c0000002200 */
[----:B------:R-:W0:Y:S08]  /*0050*/  S2UR UR5, SR_CTAID.X ;  /* 0x00000000000579c3 */ /* 0x000e300000002500 */
[----:B------:R-:W0:Y:S08]  /*0060*/  LDC R0, c[0x0][0x360] ;  /* 0x0000d800ff007b82 */ /* 0x000e300000000800 */
[----:B------:R-:W1:Y:S08]  /*0070*/  S2UR UR4, SR_CTAID.Y ;  /* 0x00000000000479c3 */ /* 0x000e700000002600 */
[----:B------:R-:W3:Y:S01]  /*0080*/  LDC R17, c[0x0][0x3a0] ;  /* 0x0000e800ff117b82 */ /* 0x000ee20000000800 */
[----:B0-----:R-:W-:-:S02]  /*0090*/  IMAD R0, R0, UR5, R5 ;  /* 0x0000000500007c24 */ /* 0x001fc4000f8e0205 */
[----:B-1----:R-:W-:-:S03]  /*00a0*/  IMAD R16, R16, UR4, R3 ;  /* 0x0000000410107c24 */ /* 0x002fc6000f8e0203 */
[----:B---3--:R-:W-:-:S04]  /*00b0*/  ISETP.GE.AND P0, PT, R0, R17, PT ;  /* 0x000000110000720c */ /* 0x008fc80003f06270 */
[----:B--2---:R-:W-:-:S13]  /*00c0*/  ISETP.GE.OR P0, PT, R16, UR6, P0 ;  /* 0x0000000610007c0c */ /* 0x004fda0008706670 */
[----:B------:R-:W-:Y:S05]  /*00d0*/  @P0 EXIT ;  /* 0x000000000000094d */ /* 0x000fea0003800000 */
[----:B------:R-:W0:Y:S01]  /*00e0*/  LDC R19, c[0x0][0x39c] ;  /* 0x0000e700ff137b82 */ /* 0x000e220000000800 */
[----:B------:R-:W1:Y:S01]  /*00f0*/  LDCU.64 UR4, c[0x0][0x358] ;  /* 0x00006b00ff0477ac */ /* 0x000e620008000a00 */
[----:B------:R-:W-:Y:S01]  /*0100*/  HFMA2 R24, -RZ, RZ, 0, 0 ;  /* 0x00000000ff187431 */ /* 0x000fe200000001ff */
[----:B0-----:R-:W-:-:S13]  /*0110*/  ISETP.GE.AND P0, PT, R19, 0x1, PT ;  /* 0x000000011300780c */ /* 0x001fda0003f06270 */
[----:B-1----:R-:W-:Y:S05]  /*0120*/  @!P0 BRA `(.L_x_0) ;  /* 0x0000000400e08947 */ /* 0x002fea0003800000 */
[C---:B------:R-:W-:Y:S01]  /*0130*/  ISETP.GE.U32.AND P1, PT, R19.reuse, 0x8, PT ;  /* 0x000000081300780c */ /* 0x040fe20003f26070 */
[----:B------:R-:W-:Y:S01]  /*0140*/  IMAD R20, R16, R19, RZ ;  /* 0x0000001310147224 */ /* 0x000fe200078e02ff */
[----:B------:R-:W-:Y:S02]  /*0150*/  LOP3.LUT R27, R19, 0x7, RZ, 0xc0, !PT ;  /* 0x00000007131b7812 */ /* 0x000fe400078ec0ff */
[----:B------:R-:W-:Y:S02]  /*0160*/  MOV R24, RZ ;  /* 0x000000ff00187202 */ /* 0x000fe40000000f00 */
[----:B------:R-:W-:Y:S02]  /*0170*/  ISETP.NE.AND P0, PT, R27, RZ, PT ;  /* 0x000000ff1b00720c */ /* 0x000fe40003f05270 */
[----:B------:R-:W-:-:S05]  /*0180*/  MOV R21, RZ ;  /* 0x000000ff00157202 */ /* 0x000fca0000000f00 */
[----:B------:R-:W-:Y:S06]  /*0190*/  @!P1 BRA `(.L_x_1) ;  /* 0x0000000000c49947 */ /* 0x000fec0003800000 */
[----:B------:R-:W0:Y:S01]  /*01a0*/  LDC.64 R2, c[0x0][0x380] ;  /* 0x0000e000ff027b82 */ /* 0x000e220000000a00 */
[----:B------:R-:W-:Y:S02]  /*01b0*/  LOP3.LUT R21, R19, 0x7ffffff8, RZ, 0xc0, !PT ;  /* 0x7ffffff813157812 */ /* 0x000fe400078ec0ff */
[----:B------:R-:W-:Y:S02]  /*01c0*/  MOV R24, RZ ;  /* 0x000000ff00187202 */ /* 0x000fe40000000f00 */
[----:B------:R-:W-:Y:S02]  /*01d0*/  MOV R18, R0 ;  /* 0x0000000000127202 */ /* 0x000fe40000000f00 */
[----:B------:R-:W-:Y:S01]  /*01e0*/  IADD3 R22, PT, PT, -R21, RZ, RZ ;  /* 0x000000ff15167210 */ /* 0x000fe20007ffe1ff */
[----:B0-----:R-:W-:-:S03]  /*01f0*/  IMAD.WIDE.U32 R2, R20, 0x4, R2 ;  /* 0x0000000414027825 */ /* 0x001fc600078e0002 */
[----:B------:R-:W-:-:S04]  /*0200*/  IADD3 R4, P1, PT, R2, 0x10, RZ ;  /* 0x0000001002047810 */ /* 0x000fc80007f3e0ff */
[----:B------:R-:W-:-:S09]  /*0210*/  IADD3.X R5, PT, PT, RZ, R3, RZ, P1, !PT ;  /* 0x00000003ff057210 */ /* 0x000fd20000ffe4ff */
.L_x_2:
[----:B------:R-:W0:Y:S01]  /*0220*/  LDC.64 R14, c[0x0][0x388] ;  /* 0x0000e200ff0e7b82 */ /* 0x000e220000000a00 */
[----:B------:R-:W-:Y:S02]  /*0230*/  MOV R2, R4 ;  /* 0x0000000400027202 */ /* 0x000fe40000000f00 */
[----:B------:R-:W-:-:S05]  /*0240*/  MOV R3, R5 ;  /* 0x0000000500037202 */ /* 0x000fca0000000f00 */
[----:B------:R-:W2:Y:S04]  /*0250*/  LDG.E R25, desc[UR4][R2.64+-0x10] ;  /* 0xfffff00402197981 */ /* 0x000ea8000c1e1900 */
[----:B------:R-:W3:Y:S04]  /*0260*/  LDG.E R23, desc[UR4][R2.64+-0xc] ;  /* 0xfffff40402177981 */ /* 0x000ee8000c1e1900 */
[----:B------:R-:W4:Y:S04]  /*0270*/  LDG.E R29, desc[UR4][R2.64+-0x8] ;  /* 0xfffff804021d7981 */ /* 0x000f28000c1e1900 */
[----:B------:R-:W5:Y:S01]  /*0280*/  LDG.E R28, desc[UR4][R2.64+-0x4] ;  /* 0xfffffc04021c7981 */ /* 0x000f62000c1e1900 */
[----:B0-----:R-:W-:-:S05]  /*0290*/  IMAD.WIDE R14, R18, 0x4, R14 ;  /* 0x00000004120e7825 */ /* 0x001fca00078e020e */
[----:B------:R0:W2:Y:S01]  /*02a0*/  LDG.E R26, desc[UR4][R14.64] ;  /* 0x000000040e1a7981 */ /* 0x0000a2000c1e1900 */
[----:B------:R-:W-:-:S04]  /*02b0*/  IMAD.WIDE R12, R17, 0x4, R14 ;  /* 0x00000004110c7825 */ /* 0x000fc800078e020e */
[C---:B------:R-:W-:Y:S02]  /*02c0*/  IMAD.WIDE R4, R17.reuse, 0x4, R12 ;  /* 0x0000000411047825 */ /* 0x040fe400078e020c */
[----:B------:R-:W3:Y:S02]  /*02d0*/  LDG.E R12, desc[UR4][R12.64] ;  /* 0x000000040c0c7981 */ /* 0x000ee4000c1e1900 */
[C---:B------:R-:W-:Y:S02]  /*02e0*/  IMAD.WIDE R8, R17.reuse, 0x4, R4 ;  /* 0x0000000411087825 */ /* 0x040fe400078e0204 */
[----:B------:R-:W4:Y:S02]  /*02f0*/  LDG.E R4, desc[UR4][R4.64] ;  /* 0x0000000404047981 */ /* 0x000f24000c1e1900 */
[C---:B------:R-:W-:Y:S02]  /*0300*/  IMAD.WIDE R6, R17.reuse, 0x4, R8 ;  /* 0x0000000411067825 */ /* 0x040fe400078e0208 */
[----:B------:R-:W5:Y:S02]  /*0310*/  LDG.E R8, desc[UR4][R8.64] ;  /* 0x0000000408087981 */ /* 0x000f64000c1e1900 */
[----:B------:R-:W-:-:S02]  /*0320*/  IMAD.WIDE R10, R17, 0x4, R6 ;  /* 0x00000004110a7825 */ /* 0x000fc400078e0206 */
[----:B------:R-:W5:Y:S04]  /*0330*/  LDG.E R5, desc[UR4][R2.64] ;  /* 0x0000000402057981 */ /* 0x000f68000c1e1900 */
[----:B------:R-:W5:Y:S01]  /*0340*/  LDG.E R6, desc[UR4][R6.64] ;  /* 0x0000000406067981 */ /* 0x000f62000c1e1900 */
[----:B0-----:R-:W-:-:S03]  /*0350*/  IMAD.WIDE R14, R17, 0x4, R10 ;  /* 0x00000004110e7825 */ /* 0x001fc600078e020a */
[----:B------:R-:W5:Y:S04]  /*0360*/  LDG.E R10, desc[UR4][R10.64] ;  /* 0x000000040a0a7981 */ /* 0x000f68000c1e1900 */
[----:B------:R-:W5:Y:S04]  /*0370*/  LDG.E R13, desc[UR4][R14.64] ;  /* 0x000000040e0d7981 */ /* 0x000f68000c1e1900 */
[----:B------:R-:W5:Y:S04]  /*0380*/  LDG.E R7, desc[UR4][R2.64+0x4] ;  /* 0x0000040402077981 */ /* 0x000f68000c1e1900 */
[----:B------:R-:W5:Y:S01]  /*0390*/  LDG.E R9, desc[UR4][R2.64+0xc] ;  /* 0x00000c0402097981 */ /* 0x000f62000c1e1900 */
[----:B--2---:R-:W-:Y:S01]  /*03a0*/  FFMA R26, R25, R26, R24 ;  /* 0x0000001a191a7223 */ /* 0x004fe20000000018 */
[----:B------:R-:W-:-:S02]  /*03b0*/  IMAD.WIDE R24, R17, 0x4, R14 ;  /* 0x0000000411187825 */ /* 0x000fc400078e020e */
[----:B------:R-:W2:Y:S04]  /*03c0*/  LDG.E R14, desc[UR4][R2.64+0x8] ;  /* 0x00000804020e7981 */ /* 0x000ea8000c1e1900 */
[----:B------:R-:W2:Y:S01]  /*03d0*/  LDG.E R24, desc[UR4][R24.64] ;  /* 0x0000000418187981 */ /* 0x000ea2000c1e1900 */
[----:B---3--:R-:W-:Y:S01]  /*03e0*/  FFMA R12, R23, R12, R26 ;  /* 0x0000000c170c7223 */ /* 0x008fe2000000001a */
[----:B------:R-:W-:-:S03]  /*03f0*/  IADD3 R22, PT, PT, R22, 0x8, RZ ;  /* 0x0000000816167810 */ /* 0x000fc60007ffe0ff */
[----:B----4-:R-:W-:Y:S01]  /*0400*/  FFMA R29, R29, R4, R12 ;  /* 0x000000041d1d7223 */ /* 0x010fe2000000000c */
[----:B------:R-:W-:-:S03]  /*0410*/  ISETP.NE.AND P1, PT, R22, RZ, PT ;  /* 0x000000ff1600720c */ /* 0x000fc60003f25270 */
[----:B-----5:R-:W-:Y:S01]  /*0420*/  FFMA R8, R28, R8, R29 ;  /* 0x000000081c087223 */ /* 0x020fe2000000001d */
[----:B------:R-:W-:-:S03]  /*0430*/  IADD3 R4, P2, PT, R2, 0x20, RZ ;  /* 0x0000002002047810 */ /* 0x000fc60007f5e0ff */
[----:B------:R-:W-:Y:S01]  /*0440*/  FFMA R6, R5, R6, R8 ;  /* 0x0000000605067223 */ /* 0x000fe20000000008 */
[----:B------:R-:W-:Y:S02]  /*0450*/  IADD3.X R5, PT, PT, RZ, R3, RZ, P2, !PT ;  /* 0x00000003ff057210 */ /* 0x000fe400017fe4ff */
[----:B------:R-:W-:Y:S01]  /*0460*/  LEA R18, R17, R18, 0x3 ;  /* 0x0000001211127211 */ /* 0x000fe200078e18ff */
[----:B------:R-:W-:-:S04]  /*0470*/  FFMA R7, R7, R10, R6 ;  /* 0x0000000a07077223 */ /* 0x000fc80000000006 */
[----:B--2---:R-:W-:-:S04]  /*0480*/  FFMA R14, R14, R13, R7 ;  /* 0x0000000d0e0e7223 */ /* 0x004fc80000000007 */
[----:B------:R-:W-:Y:S01]  /*0490*/  FFMA R24, R9, R24, R14 ;  /* 0x0000001809187223 */ /* 0x000fe2000000000e */
[----:B------:R-:W-:Y:S06]  /*04a0*/  @P1 BRA `(.L_x_2) ;  /* 0xfffffffc005c1947 */ /* 0x000fec000383ffff */
.L_x_1:
[----:B------:R-:W-:Y:S05]  /*04b0*/  @!P0 BRA `(.L_x_0) ;  /* 0x0000000000fc8947 */ /* 0x000fea0003800000 */
[----:B------:R-:W-:Y:S02]  /*04c0*/  ISETP.GE.U32.AND P1, PT, R27, 0x4, PT ;  /* 0x000000041b00780c */ /* 0x000fe40003f26070 */
[----:B------:R-:W-:-:S04]  /*04d0*/  LOP3.LUT R14, R19, 0x3, RZ, 0xc0, !PT ;  /* 0x00000003130e7812 */ /* 0x000fc800078ec0ff */
[----:B------:R-:W-:-:S07]  /*04e0*/  ISETP.NE.AND P0, PT, R14, RZ, PT ;  /* 0x000000ff0e00720c */ /* 0x000fce0003f05270 */
[----:B------:R-:W-:Y:S06]  /*04f0*/  @!P1 BRA `(.L_x_3) ;  /* 0x00000000006c9947 */ /* 0x000fec0003800000 */
[----:B------:R-:W0:Y:S01]  /*0500*/  LDC.64 R4, c[0x0][0x388] ;  /* 0x0000e200ff047b82 */ /* 0x000e220000000a00 */
[----:B------:R-:W1:Y:S01]  /*0510*/  LDCU.64 UR6, c[0x0][0x380] ;  /* 0x00007000ff0677ac */ /* 0x000e620008000a00 */
[----:B------:R-:W-:Y:S01]  /*0520*/  IMAD R7, R21, R17, R0 ;  /* 0x0000001115077224 */ /* 0x000fe200078e0200 */
[CC--:B------:R-:W-:Y:S02]  /*0530*/  IADD3 R3, PT, PT, R20.reuse, R21.reuse, RZ ;  /* 0x0000001514037210 */ /* 0x0c0fe40007ffe0ff */
[----:B------:R-:W-:-:S03]  /*0540*/  IADD3 R8, P1, PT, R20, R21, RZ ;  /* 0x0000001514087210 */ /* 0x000fc60007f3e0ff */
[----:B------:R-:W2:Y:S01]  /*0550*/  LDC.64 R12, c[0x0][0x380] ;  /* 0x0000e000ff0c7b82 */ /* 0x000ea20000000a00 */
[----:B0-----:R-:W-:-:S04]  /*0560*/  IMAD.WIDE R4, R7, 0x4, R4 ;  /* 0x0000000407047825 */ /* 0x001fc800078e0204 */
[----:B------:R-:W-:Y:S02]  /*0570*/  IMAD.WIDE R6, R17, 0x4, R4 ;  /* 0x0000000411067825 */ /* 0x000fe400078e0204 */
[----:B------:R-:W3:Y:S02]  /*0580*/  LDG.E R4, desc[UR4][R4.64] ;  /* 0x0000000404047981 */ /* 0x000ee4000c1e1900 */
[----:B--2---:R-:W-:Y:S01]  /*0590*/  IMAD.WIDE.U32 R12, R3, 0x4, R12 ;  /* 0x00000004030c7825 */ /* 0x004fe200078e000c */
[----:B------:R-:W-:Y:S02]  /*05a0*/  IADD3.X R3, PT, PT, RZ, RZ, RZ, P1, !PT ;  /* 0x000000ffff037210 */ /* 0x000fe40000ffe4ff */
[----:B-1----:R-:W-:-:S03]  /*05b0*/  LEA R2, P1, R8, UR6, 0x2 ;  /* 0x0000000608027c11 */ /* 0x002fc6000f8210ff */
[----:B------:R-:W3:Y:S01]  /*05c0*/  LDG.E R13, desc[UR4][R12.64] ;  /* 0x000000040c0d7981 */ /* 0x000ee2000c1e1900 */
[----:B------:R-:W-:Y:S01]  /*05d0*/  LEA.HI.X R3, R8, UR7, R3, 0x2, P1 ;  /* 0x0000000708037c11 */ /* 0x000fe200088f1403 */
[C---:B------:R-:W-:Y:S02]  /*05e0*/  IMAD.WIDE R8, R17.reuse, 0x4, R6 ;  /* 0x0000000411087825 */ /* 0x040fe400078e0206 */
[----:B------:R-:W2:Y:S04]  /*05f0*/  LDG.E R6, desc[UR4][R6.64] ;  /* 0x0000000406067981 */ /* 0x000ea8000c1e1900 */
[----:B------:R-:W2:Y:S01]  /*0600*/  LDG.E R15, desc[UR4][R2.64+0x4] ;  /* 0x00000404020f7981 */ /* 0x000ea2000c1e1900 */
[----:B------:R-:W-:-:S03]  /*0610*/  IMAD.WIDE R10, R17, 0x4, R8 ;  /* 0x00000004110a7825 */ /* 0x000fc600078e0208 */
[----:B------:R-:W4:Y:S04]  /*0620*/  LDG.E R22, desc[UR4][R8.64] ;  /* 0x0000000408167981 */ /* 0x000f28000c1e1900 */
[----:B------:R-:W4:Y:S04]  /*0630*/  LDG.E R18, desc[UR4][R2.64+0x8] ;  /* 0x0000080402127981 */ /* 0x000f28000c1e1900 */
[----:B------:R-:W5:Y:S04]  /*0640*/  LDG.E R26, desc[UR4][R2.64+0xc] ;  /* 0x00000c04021a7981 */ /* 0x000f68000c1e1900 */
[----:B------:R-:W5:Y:S01]  /*0650*/  LDG.E R10, desc[UR4][R10.64] ;  /* 0x000000040a0a7981 */ /* 0x000f62000c1e1900 */
[----:B------:R-:W-:Y:S01]  /*0660*/  IADD3 R21, PT, PT, R21, 0x4, RZ ;  /* 0x0000000415157810 */ /* 0x000fe20007ffe0ff */
[----:B---3--:R-:W-:-:S04]  /*0670*/  FFMA R24, R13, R4, R24 ;  /* 0x000000040d187223 */ /* 0x008fc80000000018 */
[----:B--2---:R-:W-:-:S04]  /*0680*/  FFMA R15, R15, R6, R24 ;  /* 0x000000060f0f7223 */ /* 0x004fc80000000018 */
[----:B----4-:R-:W-:-:S04]  /*0690*/  FFMA R15, R18, R22, R15 ;  /* 0x00000016120f7223 */ /* 0x010fc8000000000f */
[----:B-----5:R-:W-:-:S07]  /*06a0*/  FFMA R24, R26, R10, R15 ;  /* 0x0000000a1a187223 */ /* 0x020fce000000000f */
.L_x_3:
[----:B------:R-:W-:Y:S05]  /*06b0*/  @!P0 BRA `(.L_x_0) ;  /* 0x00000000007c8947 */ /* 0x000fea0003800000 */
[----:B------:R-:W-:Y:S01]  /*06c0*/  ISETP.NE.AND P1, PT, R14, 0x1, PT ;  /* 0x000000010e00780c */ /* 0x000fe20003f25270 */
[----:B------:R-:W0:Y:S01]  /*06d0*/  LDC.64 R10, c[0x0][0x380] ;  /* 0x0000e000ff0a7b82 */ /* 0x000e220000000a00 */
[----:B------:R-:W-:-:S04]  /*06e0*/  LOP3.LUT R19, R19, 0x1, RZ, 0xc0, !PT ;  /* 0x0000000113137812 */ /* 0x000fc800078ec0ff */
[----:B------:R-:W-:-:S03]  /*06f0*/  ISETP.NE.U32.AND P0, PT, R19, 0x1, PT ;  /* 0x000000011300780c */ /* 0x000fc60003f05070 */
[----:B------:R-:W1:Y:S04]  /*0700*/  LDC.64 R8, c[0x0][0x388] ;  /* 0x0000e200ff087b82 */ /* 0x000e680000000a00 */
[CC--:B------:R-:W-:Y:S02]  /*0710*/  @P1 IADD3 R13, PT, PT, R20.reuse, R21.reuse, RZ ;  /* 0x00000015140d1210 */ /* 0x0c0fe40007ffe0ff */
[----:B------:R-:W-:Y:S02]  /*0720*/  @P1 IADD3 R12, P2, PT, R20, R21, RZ ;  /* 0x00000015140c1210 */ /* 0x000fe40007f5e0ff */
[----:B------:R-:W2:Y:S02]  /*0730*/  @P1 LDC.64 R2, c[0x0][0x380] ;  /* 0x0000e000ff021b82 */ /* 0x000ea40000000a00 */
[----:B------:R-:W-:-:S06]  /*0740*/  @P1 IADD3.X R14, PT, PT, RZ, RZ, RZ, P2, !PT ;  /* 0x000000ffff0e1210 */ /* 0x000fcc00017fe4ff */
[----:B------:R-:W3:Y:S01]  /*0750*/  LDC.64 R4, c[0x0][0x380] ;  /* 0x0000e000ff047b82 */ /* 0x000ee20000000a00 */
[----:B0-----:R-:W-:-:S04]  /*0760*/  @P1 IMAD.WIDE.U32 R10, R13, 0x4, R10 ;  /* 0x000000040d0a1825 */ /* 0x001fc800078e000a */
[C---:B------:R-:W-:Y:S01]  /*0770*/  @P1 IMAD R13, R21.reuse, R17, R0 ;  /* 0x00000011150d1224 */ /* 0x040fe200078e0200 */
[----:B------:R-:W-:Y:S01]  /*0780*/  @P1 IADD3 R21, PT, PT, R21, 0x2, RZ ;  /* 0x0000000215151810 */ /* 0x000fe20007ffe0ff */
[----:B------:R-:W4:Y:S01]  /*0790*/  @P1 LDG.E R11, desc[UR4][R10.64] ;  /* 0x000000040a0b1981 */ /* 0x000f22000c1e1900 */
[----:B------:R-:W0:Y:S01]  /*07a0*/  LDC.64 R6, c[0x0][0x388] ;  /* 0x0000e200ff067b82 */ /* 0x000e220000000a00 */
[----:B-1----:R-:W-:Y:S01]  /*07b0*/  @P1 IMAD.WIDE R8, R13, 0x4, R8 ;  /* 0x000000040d081825 */ /* 0x002fe200078e0208 */
[----:B------:R-:W-:Y:S02]  /*07c0*/  @!P0 IADD3 R15, PT, PT, R20, R21, RZ ;  /* 0x00000015140f8210 */ /* 0x000fe40007ffe0ff */
[----:B--2---:R-:W-:Y:S01]  /*07d0*/  @P1 LEA R2, P2, R12, R2, 0x2 ;  /* 0x000000020c021211 */ /* 0x004fe200078410ff */
[----:B------:R-:W-:-:S03]  /*07e0*/  @!P0 IMAD R21, R21, R17, R0 ;  /* 0x0000001115158224 */ /* 0x000fc600078e0200 */
[----:B------:R-:W-:Y:S01]  /*07f0*/  @P1 LEA.HI.X R3, R12, R3, R14, 0x2, P2 ;  /* 0x000000030c031211 */ /* 0x000fe200010f140e */
[----:B------:R-:W-:Y:S01]  /*0800*/  @P1 IMAD.WIDE R12, R17, 0x4, R8 ;  /* 0x00000004110c1825 */ /* 0x000fe200078e0208 */
[----:B------:R-:W4:Y:S03]  /*0810*/  @P1 LDG.E R14, desc[UR4][R8.64] ;  /* 0x00000004080e1981 */ /* 0x000f26000c1e1900 */
[----:B---3--:R-:W-:Y:S01]  /*0820*/  @!P0 IMAD.WIDE.U32 R4, R15, 0x4, R4 ;  /* 0x000000040f048825 */ /* 0x008fe200078e0004 */
[----:B------:R-:W2:Y:S04]  /*0830*/  @P1 LDG.E R2, desc[UR4][R2.64+0x4] ;  /* 0x0000040402021981 */ /* 0x000ea8000c1e1900 */
[----:B------:R-:W2:Y:S01]  /*0840*/  @P1 LDG.E R12, desc[UR4][R12.64] ;  /* 0x000000040c0c1981 */ /* 0x000ea2000c1e1900 */
[----:B0-----:R-:W-:-:S03]  /*0850*/  @!P0 IMAD.WIDE R6, R21, 0x4, R6 ;  /* 0x0000000415068825 */ /* 0x001fc600078e0206 */
[----:B------:R-:W3:Y:S04]  /*0860*/  @!P0 LDG.E R5, desc[UR4][R4.64] ;  /* 0x0000000404058981 */ /* 0x000ee8000c1e1900 */
[----:B------:R-:W3:Y:S01]  /*0870*/  @!P0 LDG.E R6, desc[UR4][R6.64] ;  /* 0x0000000406068981 */ /* 0x000ee2000c1e1900 */
[----:B----4-:R-:W-:-:S04]  /*0880*/  @P1 FFMA R11, R11, R14, R24 ;  /* 0x0000000e0b0b1223 */ /* 0x010fc80000000018 */
[----:B--2---:R-:W-:-:S04]  /*0890*/  @P1 FFMA R24, R2, R12, R11 ;  /* 0x0000000c02181223 */ /* 0x004fc8000000000b */
[----:B---3--:R-:W-:-:S07]  /*08a0*/  @!P0 FFMA R24, R5, R6, R24 ;  /* 0x0000000605188223 */ /* 0x008fce0000000018 */
.L_x_0:
[----:B------:R-:W0:Y:S01]  /*08b0*/  LDC.64 R2, c[0x0][0x390] ;  /* 0x0000e400ff027b82 */ /* 0x000e220000000a00 */
[----:B------:R-:W-:-:S04]  /*08c0*/  IMAD R17, R16, R17, R0 ;  /* 0x0000001110117224 */ /* 0x000fc800078e0200 */
[----:B0-----:R-:W-:-:S05]  /*08d0*/  IMAD.WIDE R2, R17, 0x4, R2 ;  /* 0x0000000411027825 */ /* 0x001fca00078e0202 */
[----:B------:R-:W-:Y:S01]  /*08e0*/  STG.E desc[UR4][R2.64], R24 ;  /* 0x0000001802007986 */ /* 0x000fe2000c101904 */
[----:B------:R-:W-:Y:S05]  /*08f0*/  EXIT ;  /* 0x000000000000794d */ /* 0x000fea0003800000 */
.L_x_4:
[----:B------:R-:W-:-:S00]  /*0900*/  BRA `(.L_x_4) ;  /* 0xfffffffc00fc7947 */ /* 0x000fc0000383ffff */
[----:B------:R-:W-:-:S00]  /*0910*/  NOP ;  /* 0x0000000000007918 */ /* 0x000fc00000000000 */
        /* <DEDUP_REMOVED lines=14> */
.L_x_6:


//--------------------- .text._Z9vectorAddPKfS0_Pfi --------------------------
	.section	.text._Z9vectorAddPKfS0_Pfi,"ax",@progbits
	.align	128
        .global         _Z9vectorAddPKfS0_Pfi
        .type           _Z9vectorAddPKfS0_Pfi,@function
        .size           _Z9vectorAddPKfS0_Pfi,(.L_x_7 - _Z9vectorAddPKfS0_Pfi)
        .other          _Z9vectorAddPKfS0_Pfi,@"STO_CUDA_ENTRY STV_DEFAULT"
_Z9vectorAddPKfS0_Pfi:
.text._Z9vectorAddPKfS0_Pfi:
[----:B------:R-:W-:Y:S01]  /*0000*/  LDC R1, c[0x0][0x37c] ;  /* 0x0000df00ff017b82 */ /* 0x000fe20000000800 */
[----:B------:R-:W0:Y:S07]  /*0010*/  S2R R0, SR_TID.X ;  /* 0x0000000000007919 */ /* 0x000e2e0000002100 */
[----:B------:R-:W0:Y:S01]  /*0020*/  S2UR UR4, SR_CTAID.X ;  /* 0x00000000000479c3 */ /* 0x000e220000002500 */
[----:B------:R-:W1:Y:S07]  /*0030*/  LDCU UR5, c[0x0][0x398] ;  /* 0x00007300ff0577ac */ /* 0x000e6e0008000800 */
[----:B------:R-:W0:Y:S02]  /*0040*/  LDC R9, c[0x0][0x360] ;  /* 0x0000d800ff097b82 */ /* 0x000e240000000800 */
[----:B0-----:R-:W-:-:S05]  /*0050*/  IMAD R9, R9, UR4, R0 ;  /* 0x0000000409097c24 */ /* 0x001fca000f8e0200 */
[----:B-1----:R-:W-:-:S13]  /*0060*/  ISETP.GE.AND P0, PT, R9, UR5, PT ;  /* 0x0000000509007c0c */ /* 0x002fda000bf06270 */
[----:B------:R-:W-:Y:S05]  /*0070*/  @P0 EXIT ;  /* 0x000000000000094d */ /* 0x000fea0003800000 */
[----:B------:R-:W0:Y:S01]  /*0080*/  LDC.64 R2, c[0x0][0x380] ;  /* 0x0000e000ff027b82 */ /* 0x000e220000000a00 */
[----:B------:R-:W1:Y:S07]  /*0090*/  LDCU.64 UR4, c[0x0][0x358] ;  /* 0x00006b00ff0477ac */ /* 0x000e6e0008000a00 */
[----:B------:R-:W2:Y:S08]  /*00a0*/  LDC.64 R4, c[0x0][0x388] ;  /* 0x0000e200ff047b82 */ /* 0x000eb00000000a00 */
[----:B------:R-:W3:Y:S01]  /*00b0*/  LDC.64 R6, c[0x0][0x390] ;  /* 0x0000e400ff067b82 */ /* 0x000ee20000000a00 */
[----:B0-----:R-:W-:-:S06]  /*00c0*/  IMAD.WIDE R2, R9, 0x4, R2 ;  /* 0x0000000409027825 */ /* 0x001fcc00078e0202 */
[----:B-1----:R-:W4:Y:S01]  /*00d0*/  LDG.E R2, desc[UR4][R2.64] ;  /* 0x0000000402027981 */ /* 0x002f22000c1e1900 */
[----:B--2---:R-:W-:-:S06]  /*00e0*/  IMAD.WIDE R4, R9, 0x4, R4 ;  /* 0x0000000409047825 */ /* 0x004fcc00078e0204 */
[----:B------:R-:W4:Y:S01]  /*00f0*/  LDG.E R5, desc[UR4][R4.64] ;  /* 0x0000000404057981 */ /* 0x000f22000c1e1900 */
[----:B---3--:R-:W-:-:S04]  /*0100*/  IMAD.WIDE R6, R9, 0x4, R6 ;  /* 0x0000000409067825 */ /* 0x008fc800078e0206 */
[----:B----4-:R-:W-:-:S05]  /*0110*/  FADD R9, R2, R5 ;  /* 0x0000000502097221 */ /* 0x010fca0000000000 */
[----:B------:R-:W-:Y:S01]  /*0120*/  STG.E desc[UR4][R6.64], R9 ;  /* 0x0000000906007986 */ /* 0x000fe2000c101904 */
[----:B------:R-:W-:Y:S05]  /*0130*/  EXIT ;  /* 0x000000000000794d */ /* 0x000fea0003800000 */
.L_x_5:
        /* <DEDUP_REMOVED lines=12> */
.L_x_7:


//--------------------- .nv.shared.reserved.0     --------------------------
	.section	.nv.shared.reserved.0,"aw",@nobits
	.weak		__nv_reservedSMEM_offset_0_alias
	.size		__nv_reservedSMEM_offset_0_alias, 0, 64
	.other		__nv_reservedSMEM_offset_0_alias,@"STO_CUDA_RESERVED_SHARED STV_DEFAULT"
__nv_reservedSMEM_offset_0_alias:
	.zero		0
	.zero		64


//--------------------- .nv.constant0._Z9matrixMulPKfS0_Pfiii --------------------------
	.section	.nv.constant0._Z9matrixMulPKfS0_Pfiii,"a",@progbits
	.sectionflags	@""
	.align	4
.nv.constant0._Z9matrixMulPKfS0_Pfiii:
	.zero		932


//--------------------- .nv.constant0._Z9vectorAddPKfS0_Pfi --------------------------
	.section	.nv.constant0._Z9vectorAddPKfS0_Pfi,"a",@progbits
	.sectionflags	@""
	.align	4
.nv.constant0._Z9vectorAddPKfS0_Pfi:
	.zero		924


//--------------------- SYMBOLS --------------------------

	.type		.nv.reservedSmem.offset0,@object
	.size		.nv.reservedSmem.offset0,0x4
